//
// Generated by NVIDIA NVVM Compiler
//
// Compiler Build ID: CL-36424714
// Cuda compilation tools, release 13.0, V13.0.88
// Based on NVVM 20.0.0
//

.version 9.0
.target sm_100
.address_size 64

	// .globl	vector_add
.extern .func  (.param .b32 func_retval0) vprintf
(
	.param .b64 vprintf_param_0,
	.param .b64 vprintf_param_1
)
;
.global .align 1 .b8 $str[4] = {72, 73, 33};

.visible .entry vector_add(
	.param .u64 .ptr .align 1 vector_add_param_0,
	.param .u64 .ptr .align 1 vector_add_param_1,
	.param .u64 .ptr .align 1 vector_add_param_2
)
{
	.reg .b32 	%r<7>;
	.reg .b32 	%f<4>;
	.reg .b64 	%rd<13>;

	ld.param.u64 	%rd1, [vector_add_param_0];
	ld.param.u64 	%rd2, [vector_add_param_1];
	ld.param.u64 	%rd3, [vector_add_param_2];
	cvta.to.global.u64 	%rd4, %rd3;
	cvta.to.global.u64 	%rd5, %rd2;
	cvta.to.global.u64 	%rd6, %rd1;
	mov.u32 	%r1, %ntid.x;
	mov.u32 	%r2, %ctaid.x;
	mov.u32 	%r3, %tid.x;
	mad.lo.s32 	%r4, %r1, %r2, %r3;
	mul.wide.s32 	%rd7, %r4, 4;
	add.s64 	%rd8, %rd6, %rd7;
	ld.global.f32 	%f1, [%rd8];
	add.s64 	%rd9, %rd5, %rd7;
	ld.global.f32 	%f2, [%rd9];
	add.f32 	%f3, %f1, %f2;
	add.s64 	%rd10, %rd4, %rd7;
	st.global.f32 	[%rd10], %f3;
	mov.u64 	%rd11, $str;
	cvta.global.u64 	%rd12, %rd11;
	{ // callseq 0, 0
	.param .b64 param0;
	st.param.b64 	[param0], %rd12;
	.param .b64 param1;
	st.param.b64 	[param1], 0;
	.param .b32 retval0;
	call.uni (retval0), 
	vprintf, 
	(
	param0, 
	param1
	);
	ld.param.b32 	%r5, [retval0];
	} // callseq 0
	ret;

}


// ===== COMPILED SASS (sm_100) =====

	.target	sm_100

	.elftype	@"ET_EXEC"


//--------------------- .note.nv.tkinfo           --------------------------
	.section	.note.nv.tkinfo,"",@"SHT_NOTE"
	.sectionflags	@"SHF_NOTE_NV_TKINFO"
	.tkinfo
        /*0018*/ 	.word	0x00000002
        /*0030*/ 	.string	""
        /*0030*/ 	.string	"ptxas"
        /*0030*/ 	.string	"Cuda compilation tools, release 13.0, V13.0.88"
        /*0030*/ 	.string	"Build cuda_13.0.r13.0/compiler.36424714_0"
        /*0030*/ 	.string	"-arch sm_100 -m 64 "



//--------------------- .note.nv.cuinfo           --------------------------
	.section	.note.nv.cuinfo,"",@"SHT_NOTE"
	.sectionflags	@"SHF_NOTE_NV_CUINFO"
        /*0018*/ 	.short	0x0002
        /*001a*/ 	.short	0x0064
        /*001c*/ 	.short	0x0082
	.zero		2


//--------------------- .nv.info                  --------------------------
	.section	.nv.info,"",@"SHT_CUDA_INFO"
	.align	4


	//----- nvinfo : EIATTR_REGCOUNT
	.align		4
        /*0000*/ 	.byte	0x04, 0x2f
        /*0002*/ 	.short	(.L_2 - .L_1)
	.align		4
.L_1:
        /*0004*/ 	.word	index@(vector_add)
        /*0008*/ 	.word	0x00000018


	//----- nvinfo : EIATTR_FRAME_SIZE
	.align		4
.L_2:
        /*000c*/ 	.byte	0x04, 0x11
        /*000e*/ 	.short	(.L_4 - .L_3)
	.align		4
.L_3:
        /*0010*/ 	.word	index@(vector_add)
        /*0014*/ 	.word	0x00000000


	//----- nvinfo : EIATTR_MIN_STACK_SIZE
	.align		4
.L_4:
        /*0018*/ 	.byte	0x04, 0x12
        /*001a*/ 	.short	(.L_6 - .L_5)
	.align		4
.L_5:
        /*001c*/ 	.word	index@(vector_add)
        /*0020*/ 	.word	0x00000000
.L_6:


//--------------------- .nv.compat                --------------------------
	.section	.nv.compat,"",@"SHT_CUDA_COMPAT_INFO"
	.align	4
        /*0000*/ 	.byte	0x02, 0x09, 0x00, 0x00, 0x02, 0x02, 0x01, 0x00, 0x02, 0x05, 0x05, 0x00, 0x03, 0x07, 0x01, 0x01
        /*0010*/ 	.byte	0x02, 0x03, 0x00, 0x00, 0x02, 0x06, 0x01, 0x00, 0x04, 0x0b, 0x08, 0x00, 0x09, 0x00, 0x00, 0x00
        /*0020*/ 	.byte	0x00, 0x00, 0x00, 0x00


//--------------------- .nv.info.vector_add       --------------------------
	.section	.nv.info.vector_add,"",@"SHT_CUDA_INFO"
	.sectionflags	@""
	.align	4


	//----- nvinfo : EIATTR_CUDA_API_VERSION
	.align		4
        /*0000*/ 	.byte	0x04, 0x37
        /*0002*/ 	.short	(.L_8 - .L_7)
.L_7:
        /*0004*/ 	.word	0x00000082


	//----- nvinfo : EIATTR_KPARAM_INFO
	.align		4
.L_8:
        /*0008*/ 	.byte	0x04, 0x17
        /*000a*/ 	.short	(.L_10 - .L_9)
.L_9:
        /*000c*/ 	.word	0x00000000
        /*0010*/ 	.short	0x0002
        /*0012*/ 	.short	0x0010
        /*0014*/ 	.byte	0x00, 0xf5, 0x21, 0x00


	//----- nvinfo : EIATTR_KPARAM_INFO
	.align		4
.L_10:
        /*0018*/ 	.byte	0x04, 0x17
        /*001a*/ 	.short	(.L_12 - .L_11)
.L_11:
        /*001c*/ 	.word	0x00000000
        /*0020*/ 	.short	0x0001
        /*0022*/ 	.short	0x0008
        /*0024*/ 	.byte	0x00, 0xf5, 0x21, 0x00


	//----- nvinfo : EIATTR_KPARAM_INFO
	.align		4
.L_12:
        /*0028*/ 	.byte	0x04, 0x17
        /*002a*/ 	.short	(.L_14 - .L_13)
.L_13:
        /*002c*/ 	.word	0x00000000
        /*0030*/ 	.short	0x0000
        /*0032*/ 	.short	0x0000
        /*0034*/ 	.byte	0x00, 0xf5, 0x21, 0x00


	//----- nvinfo : EIATTR_SPARSE_MMA_MASK
	.align		4
.L_14:
        /*0038*/ 	.byte	0x03, 0x50
        /*003a*/ 	.short	0x0000


	//----- nvinfo : EIATTR_MAXREG_COUNT
	.align		4
        /*003c*/ 	.byte	0x03, 0x1b
        /*003e*/ 	.short	0x00ff


	//----- nvinfo : EIATTR_EXTERNS
	.align		4
        /*0040*/ 	.byte	0x04, 0x0f
        /*0042*/ 	.short	(.L_16 - .L_15)


	//   ....[0]....
	.align		4
.L_15:
        /*0044*/ 	.word	index@(vprintf)


	//----- nvinfo : EIATTR_MERCURY_ISA_VERSION
	.align		4
.L_16:
        /*0048*/ 	.byte	0x03, 0x5f
        /*004a*/ 	.short	0x0101


	//----- nvinfo : EIATTR_VRC_CTA_INIT_COUNT
	.align		4
        /*004c*/ 	.byte	0x02, 0x4a
	.zero		1
	.zero		1


	//----- nvinfo : EIATTR_SYSCALL_OFFSETS
	.align		4
        /*0050*/ 	.byte	0x04, 0x46
        /*0052*/ 	.short	(.L_18 - .L_17)


	//   ....[0]....
.L_17:
        /*0054*/ 	.word	0x00000170


	//----- nvinfo : EIATTR_EXIT_INSTR_OFFSETS
	.align		4
.L_18:
        /*0058*/ 	.byte	0x04, 0x1c
        /*005a*/ 	.short	(.L_20 - .L_19)


	//   ....[0]....
.L_19:
        /*005c*/ 	.word	0x00000180


	//----- nvinfo : EIATTR_CBANK_PARAM_SIZE
	.align		4
.L_20:
        /*0060*/ 	.byte	0x03, 0x19
        /*0062*/ 	.short	0x0018


	//----- nvinfo : EIATTR_PARAM_CBANK
	.align		4
        /*0064*/ 	.byte	0x04, 0x0a
        /*0066*/ 	.short	(.L_22 - .L_21)
	.align		4
.L_21:
        /*0068*/ 	.word	index@(.nv.constant0.vector_add)
        /*006c*/ 	.short	0x0380
        /*006e*/ 	.short	0x0018


	//----- nvinfo : EIATTR_SW_WAR
	.align		4
.L_22:
        /*0070*/ 	.byte	0x04, 0x36
        /*0072*/ 	.short	(.L_24 - .L_23)
.L_23:
        /*0074*/ 	.word	0x00000008
.L_24:


//--------------------- .nv.callgraph             --------------------------
	.section	.nv.callgraph,"",@"SHT_CUDA_CALLGRAPH"
	.align	4
	.sectionentsize	8
	.align		4
        /*0000*/ 	.word	0x00000000
	.align		4
        /*0004*/ 	.word	0xffffffff
	.align		4
        /*0008*/ 	.word	index@(vector_add)
	.align		4
        /*000c*/ 	.word	index@(vprintf)
	.align		4
        /*0010*/ 	.word	0x00000000
	.align		4
        /*0014*/ 	.word	0xfffffffe
	.align		4
        /*0018*/ 	.word	0x00000000
	.align		4
        /*001c*/ 	.word	0xfffffffd
	.align		4
        /*0020*/ 	.word	0x00000000
	.align		4
        /*0024*/ 	.word	0xfffffffc


//--------------------- .nv.constant4             --------------------------
	.section	.nv.constant4,"a",@progbits
	.align	8
	.align		8
.nv.constant4:
        /*0000*/ 	.dword	vprintf
	.align		8
        /*0008*/ 	.dword	$str


//--------------------- .text.vector_add          --------------------------
	.section	.text.vector_add,"ax",@progbits
	.align	128
        .global         vector_add
        .type           vector_add,@function
        .size           vector_add,(.L_x_2 - vector_add)
        .other          vector_add,@"STO_CUDA_ENTRY STV_DEFAULT"
vector_add:
.text.vector_add:
[----:B------:R-:W0:Y:S01]  /*0000*/  LDC R1, c[0x0][0x37c] ;  /* 0x0000df00ff017b82 */ /* 0x000e220000000800 */
[----:B------:R-:W1:Y:S07]  /*0010*/  S2R R5, SR_CTAID.X ;  /* 0x0000000000057919 */ /* 0x000e6e0000002500 */
[----:B------:R-:W2:Y:S01]  /*0020*/  LDC.64 R8, c[0x0][0x388] ;  /* 0x0000e200ff087b82 */ /* 0x000ea20000000a00 */
[----:B------:R-:W1:Y:S01]  /*0030*/  LDCU UR6, c[0x0][0x360] ;  /* 0x00006c00ff0677ac */ /* 0x000e620008000800 */
[----:B------:R-:W1:Y:S01]  /*0040*/  S2R R0, SR_TID.X ;  /* 0x0000000000007919 */ /* 0x000e620000002100 */
[----:B------:R-:W3:Y:S05]  /*0050*/  LDCU.64 UR4, c[0x0][0x358] ;  /* 0x00006b00ff0477ac */ /* 0x000eea0008000a00 */
[----:B------:R-:W4:Y:S08]  /*0060*/  LDC.64 R2, c[0x0][0x380] ;  /* 0x0000e000ff027b82 */ /* 0x000f300000000a00 */
[----:B------:R-:W5:Y:S01]  /*0070*/  LDC.64 R10, c[0x0][0x390] ;  /* 0x0000e400ff0a7b82 */ /* 0x000f620000000a00 */
[----:B-1----:R-:W-:Y:S01]  /*0080*/  IMAD R5, R5, UR6, R0 ;  /* 0x0000000605057c24 */ /* 0x002fe2000f8e0200 */
[----:B------:R-:W-:Y:S01]  /*0090*/  MOV R12, 0x0 ;  /* 0x00000000000c7802 */ /* 0x000fe20000000f00 */
[----:B------:R-:W1:Y:S02]  /*00a0*/  LDCU.64 UR6, c[0x4][0x8] ;  /* 0x01000100ff0677ac */ /* 0x000e640008000a00 */
[----:B--2---:R-:W-:-:S04]  /*00b0*/  IMAD.WIDE R8, R5, 0x4, R8 ;  /* 0x0000000405087825 */ /* 0x004fc800078e0208 */
[C---:B----4-:R-:W-:Y:S02]  /*00c0*/  IMAD.WIDE R2, R5.reuse, 0x4, R2 ;  /* 0x0000000405027825 */ /* 0x050fe400078e0202 */
[----:B---3--:R-:W2:Y:S04]  /*00d0*/  LDG.E R9, desc[UR4][R8.64] ;  /* 0x0000000408097981 */ /* 0x008ea8000c1e1900 */
[----:B------:R-:W2:Y:S01]  /*00e0*/  LDG.E R0, desc[UR4][R2.64] ;  /* 0x0000000402007981 */ /* 0x000ea2000c1e1900 */
[----:B-----5:R-:W-:Y:S01]  /*00f0*/  IMAD.WIDE R10, R5, 0x4, R10 ;  /* 0x00000004050a7825 */ /* 0x020fe200078e020a */
[----:B------:R-:W3:Y:S01]  /*0100*/  LDC.64 R12, c[0x4][R12] ;  /* 0x010000000c0c7b82 */ /* 0x000ee20000000a00 */
[----:B------:R-:W-:Y:S02]  /*0110*/  CS2R R6, SRZ ;  /* 0x0000000000067805 */ /* 0x000fe4000001ff00 */
[----:B-1----:R-:W-:-:S02]  /*0120*/  MOV R4, UR6 ;  /* 0x0000000600047c02 */ /* 0x002fc40008000f00 */
[----:B------:R-:W-:Y:S01]  /*0130*/  MOV R5, UR7 ;  /* 0x0000000700057c02 */ /* 0x000fe20008000f00 */
[----:B--2---:R-:W-:-:S05]  /*0140*/  FADD R0, R0, R9 ;  /* 0x0000000900007221 */ /* 0x004fca0000000000 */
[----:B0--3--:R1:W-:Y:S02]  /*0150*/  STG.E desc[UR4][R10.64], R0 ;  /* 0x000000000a007986 */ /* 0x0093e4000c101904 */
[----:B------:R-:W-:-:S07]  /*0160*/  LEPC R20, `(.L_x_0) ;  /* 0x000000001014794e */ /* 0x000fce0000000000 */
[----:B-1----:R-:W-:Y:S05]  /*0170*/  CALL.ABS.NOINC R12 ;  /* 0x000000000c007343 */ /* 0x002fea0003c00000 */
.L_x_0:
[----:B------:R-:W-:Y:S05]  /*0180*/  EXIT ;  /* 0x000000000000794d */ /* 0x000fea0003800000 */
.L_x_1:
[----:B------:R-:W-:-:S00]  /*0190*/  BRA `(.L_x_1) ;  /* 0xfffffffc00fc7947 */ /* 0x000fc0000383ffff */
[----:B------:R-:W-:-:S00]  /*01a0*/  NOP ;  /* 0x0000000000007918 */ /* 0x000fc00000000000 */
        /* <DEDUP_REMOVED lines=13> */
.L_x_2:


//--------------------- .nv.global.init           --------------------------
	.section	.nv.global.init,"aw",@progbits
.nv.global.init:
	.type		$str,@object
	.size		$str,(.L_0 - $str)
$str:
        /*0000*/ 	.byte	0x48, 0x49, 0x21, 0x00
.L_0:


//--------------------- .nv.shared.reserved.0     --------------------------
	.section	.nv.shared.reserved.0,"aw",@nobits
	.weak		__nv_reservedSMEM_offset_0_alias
	.size		__nv_reservedSMEM_offset_0_alias, 0, 64
	.other		__nv_reservedSMEM_offset_0_alias,@"STO_CUDA_RESERVED_SHARED STV_DEFAULT"
__nv_reservedSMEM_offset_0_alias:
	.zero		0
	.zero		64


//--------------------- .nv.constant0.vector_add  --------------------------
	.section	.nv.constant0.vector_add,"a",@progbits
	.sectionflags	@""
	.align	4
.nv.constant0.vector_add:
	.zero		920


//--------------------- SYMBOLS --------------------------

	.type		.nv.reservedSmem.offset0,@object
	.size		.nv.reservedSmem.offset0,0x4
	.type		vprintf,@function
